//
// Generated by NVIDIA NVVM Compiler
//
// Compiler Build ID: CL-36424714
// Cuda compilation tools, release 13.0, V13.0.88
// Based on NVVM 20.0.0
//

.version 9.0
.target sm_100
.address_size 64

	// .globl	_Z9reductionPi
.extern .shared .align 16 .b8 partialSum[];

.visible .entry _Z9reductionPi(
	.param .u64 .ptr .align 1 _Z9reductionPi_param_0
)
{
	.reg .pred 	%p<6>;
	.reg .b32 	%r<38>;
	.reg .b64 	%rd<7>;

	ld.param.u64 	%rd2, [_Z9reductionPi_param_0];
	cvta.to.global.u64 	%rd3, %rd2;
	mov.u32 	%r1, %tid.x;
	mov.u32 	%r6, %ctaid.x;
	mov.u32 	%r37, %ntid.x;
	mul.lo.s32 	%r7, %r6, %r37;
	shl.b32 	%r8, %r7, 1;
	add.s32 	%r9, %r8, %r1;
	mul.wide.s32 	%rd4, %r9, 4;
	add.s64 	%rd1, %rd3, %rd4;
	ld.global.u32 	%r10, [%rd1];
	add.s32 	%r11, %r9, %r37;
	mul.wide.u32 	%rd5, %r11, 4;
	add.s64 	%rd6, %rd3, %rd5;
	ld.global.u32 	%r12, [%rd6];
	add.s32 	%r13, %r12, %r10;
	shl.b32 	%r14, %r1, 2;
	mov.u32 	%r15, partialSum;
	add.s32 	%r3, %r15, %r14;
	st.shared.u32 	[%r3], %r13;
	bar.sync 	0;
	setp.lt.u32 	%p1, %r37, 64;
	@%p1 bra 	$L__BB0_4;
$L__BB0_1:
	shr.u32 	%r5, %r37, 1;
	setp.ge.u32 	%p2, %r1, %r5;
	@%p2 bra 	$L__BB0_3;
	shl.b32 	%r16, %r5, 2;
	add.s32 	%r17, %r3, %r16;
	ld.shared.u32 	%r18, [%r17];
	ld.shared.u32 	%r19, [%r3];
	add.s32 	%r20, %r19, %r18;
	st.shared.u32 	[%r3], %r20;
$L__BB0_3:
	bar.sync 	0;
	setp.gt.u32 	%p3, %r37, 127;
	mov.u32 	%r37, %r5;
	@%p3 bra 	$L__BB0_1;
$L__BB0_4:
	setp.gt.u32 	%p4, %r1, 31;
	@%p4 bra 	$L__BB0_7;
	ld.shared.u32 	%r21, [%r3+64];
	ld.shared.u32 	%r22, [%r3];
	add.s32 	%r23, %r22, %r21;
	st.shared.u32 	[%r3], %r23;
	bar.sync 	0;
	ld.shared.u32 	%r24, [%r3+32];
	ld.shared.u32 	%r25, [%r3];
	add.s32 	%r26, %r25, %r24;
	st.shared.u32 	[%r3], %r26;
	bar.sync 	0;
	ld.shared.u32 	%r27, [%r3+16];
	ld.shared.u32 	%r28, [%r3];
	add.s32 	%r29, %r28, %r27;
	st.shared.u32 	[%r3], %r29;
	bar.sync 	0;
	ld.shared.u32 	%r30, [%r3+8];
	ld.shared.u32 	%r31, [%r3];
	add.s32 	%r32, %r31, %r30;
	st.shared.u32 	[%r3], %r32;
	bar.sync 	0;
	ld.shared.u32 	%r33, [%r3+4];
	ld.shared.u32 	%r34, [%r3];
	add.s32 	%r35, %r34, %r33;
	st.shared.u32 	[%r3], %r35;
	bar.sync 	0;
	setp.ne.s32 	%p5, %r1, 0;
	@%p5 bra 	$L__BB0_7;
	ld.shared.u32 	%r36, [partialSum];
	st.global.u32 	[%rd1], %r36;
$L__BB0_7:
	ret;

}


// ===== COMPILED SASS (sm_100) =====

	.target	sm_100

	.elftype	@"ET_EXEC"


//--------------------- .note.nv.tkinfo           --------------------------
	.section	.note.nv.tkinfo,"",@"SHT_NOTE"
	.sectionflags	@"SHF_NOTE_NV_TKINFO"
	.tkinfo
        /*0018*/ 	.word	0x00000002
        /*0030*/ 	.string	""
        /*0030*/ 	.string	"ptxas"
        /*0030*/ 	.string	"Cuda compilation tools, release 13.0, V13.0.88"
        /*0030*/ 	.string	"Build cuda_13.0.r13.0/compiler.36424714_0"
        /*0030*/ 	.string	"-arch sm_100 -m 64 "



//--------------------- .note.nv.cuinfo           --------------------------
	.section	.note.nv.cuinfo,"",@"SHT_NOTE"
	.sectionflags	@"SHF_NOTE_NV_CUINFO"
        /*0018*/ 	.short	0x0002
        /*001a*/ 	.short	0x0064
        /*001c*/ 	.short	0x0082
	.zero		2


//--------------------- .nv.info                  --------------------------
	.section	.nv.info,"",@"SHT_CUDA_INFO"
	.align	4


	//----- nvinfo : EIATTR_REGCOUNT
	.align		4
        /*0000*/ 	.byte	0x04, 0x2f
        /*0002*/ 	.short	(.L_1 - .L_0)
	.align		4
.L_0:
        /*0004*/ 	.word	index@(_Z9reductionPi)
        /*0008*/ 	.word	0x0000000b


	//----- nvinfo : EIATTR_FRAME_SIZE
	.align		4
.L_1:
        /*000c*/ 	.byte	0x04, 0x11
        /*000e*/ 	.short	(.L_3 - .L_2)
	.align		4
.L_2:
        /*0010*/ 	.word	index@(_Z9reductionPi)
        /*0014*/ 	.word	0x00000000


	//----- nvinfo : EIATTR_MIN_STACK_SIZE
	.align		4
.L_3:
        /*0018*/ 	.byte	0x04, 0x12
        /*001a*/ 	.short	(.L_5 - .L_4)
	.align		4
.L_4:
        /*001c*/ 	.word	index@(_Z9reductionPi)
        /*0020*/ 	.word	0x00000000
.L_5:


//--------------------- .nv.compat                --------------------------
	.section	.nv.compat,"",@"SHT_CUDA_COMPAT_INFO"
	.align	4
        /*0000*/ 	.byte	0x02, 0x09, 0x00, 0x00, 0x02, 0x02, 0x01, 0x00, 0x02, 0x05, 0x05, 0x00, 0x03, 0x07, 0x01, 0x01
        /*0010*/ 	.byte	0x02, 0x03, 0x00, 0x00, 0x02, 0x06, 0x01, 0x00, 0x04, 0x0b, 0x08, 0x00, 0x09, 0x00, 0x00, 0x00
        /*0020*/ 	.byte	0x00, 0x00, 0x00, 0x00


//--------------------- .nv.info._Z9reductionPi   --------------------------
	.section	.nv.info._Z9reductionPi,"",@"SHT_CUDA_INFO"
	.sectionflags	@""
	.align	4


	//----- nvinfo : EIATTR_CUDA_API_VERSION
	.align		4
        /*0000*/ 	.byte	0x04, 0x37
        /*0002*/ 	.short	(.L_7 - .L_6)
.L_6:
        /*0004*/ 	.word	0x00000082


	//----- nvinfo : EIATTR_KPARAM_INFO
	.align		4
.L_7:
        /*0008*/ 	.byte	0x04, 0x17
        /*000a*/ 	.short	(.L_9 - .L_8)
.L_8:
        /*000c*/ 	.word	0x00000000
        /*0010*/ 	.short	0x0000
        /*0012*/ 	.short	0x0000
        /*0014*/ 	.byte	0x00, 0xf5, 0x21, 0x00


	//----- nvinfo : EIATTR_SPARSE_MMA_MASK
	.align		4
.L_9:
        /*0018*/ 	.byte	0x03, 0x50
        /*001a*/ 	.short	0x0000


	//----- nvinfo : EIATTR_MAXREG_COUNT
	.align		4
        /*001c*/ 	.byte	0x03, 0x1b
        /*001e*/ 	.short	0x00ff


	//----- nvinfo : EIATTR_NUM_BARRIERS
	.align		4
        /*0020*/ 	.byte	0x02, 0x4c
        /*0022*/ 	.byte	0x01
	.zero		1


	//----- nvinfo : EIATTR_MERCURY_ISA_VERSION
	.align		4
        /*0024*/ 	.byte	0x03, 0x5f
        /*0026*/ 	.short	0x0101


	//----- nvinfo : EIATTR_VRC_CTA_INIT_COUNT
	.align		4
        /*0028*/ 	.byte	0x02, 0x4a
	.zero		1
	.zero		1


	//----- nvinfo : EIATTR_EXIT_INSTR_OFFSETS
	.align		4
        /*002c*/ 	.byte	0x04, 0x1c
        /*002e*/ 	.short	(.L_11 - .L_10)


	//   ....[0]....
.L_10:
        /*0030*/ 	.word	0x00000230


	//   ....[1]....
        /*0034*/ 	.word	0x000003e0


	//   ....[2]....
        /*0038*/ 	.word	0x00000440


	//----- nvinfo : EIATTR_CBANK_PARAM_SIZE
	.align		4
.L_11:
        /*003c*/ 	.byte	0x03, 0x19
        /*003e*/ 	.short	0x0008


	//----- nvinfo : EIATTR_PARAM_CBANK
	.align		4
        /*0040*/ 	.byte	0x04, 0x0a
        /*0042*/ 	.short	(.L_13 - .L_12)
	.align		4
.L_12:
        /*0044*/ 	.word	index@(.nv.constant0._Z9reductionPi)
        /*0048*/ 	.short	0x0380
        /*004a*/ 	.short	0x0008


	//----- nvinfo : EIATTR_SW_WAR
	.align		4
.L_13:
        /*004c*/ 	.byte	0x04, 0x36
        /*004e*/ 	.short	(.L_15 - .L_14)
.L_14:
        /*0050*/ 	.word	0x00000008
.L_15:


//--------------------- .nv.callgraph             --------------------------
	.section	.nv.callgraph,"",@"SHT_CUDA_CALLGRAPH"
	.align	4
	.sectionentsize	8
	.align		4
        /*0000*/ 	.word	0x00000000
	.align		4
        /*0004*/ 	.word	0xffffffff
	.align		4
        /*0008*/ 	.word	0x00000000
	.align		4
        /*000c*/ 	.word	0xfffffffe
	.align		4
        /*0010*/ 	.word	0x00000000
	.align		4
        /*0014*/ 	.word	0xfffffffd
	.align		4
        /*0018*/ 	.word	0x00000000
	.align		4
        /*001c*/ 	.word	0xfffffffc


//--------------------- .text._Z9reductionPi      --------------------------
	.section	.text._Z9reductionPi,"ax",@progbits
	.align	128
        .global         _Z9reductionPi
        .type           _Z9reductionPi,@function
        .size           _Z9reductionPi,(.L_x_3 - _Z9reductionPi)
        .other          _Z9reductionPi,@"STO_CUDA_ENTRY STV_DEFAULT"
_Z9reductionPi:
.text._Z9reductionPi:
[----:B------:R-:W-:Y:S01]  /*0000*/  LDC R1, c[0x0][0x37c] ;  /* 0x0000df00ff017b82 */ /* 0x000fe20000000800 */
[----:B------:R-:W0:Y:S07]  /*0010*/  S2R R0, SR_TID.X ;  /* 0x0000000000007919 */ /* 0x000e2e0000002100 */
[----:B------:R-:W1:Y:S01]  /*0020*/  S2UR UR4, SR_CTAID.X ;  /* 0x00000000000479c3 */ /* 0x000e620000002500 */
[----:B------:R-:W2:Y:S07]  /*0030*/  LDCU.64 UR6, c[0x0][0x358] ;  /* 0x00006b00ff0677ac */ /* 0x000eae0008000a00 */
[----:B------:R-:W1:Y:S08]  /*0040*/  LDC R8, c[0x0][0x360] ;  /* 0x0000d800ff087b82 */ /* 0x000e700000000800 */
[----:B------:R-:W3:Y:S01]  /*0050*/  LDC.64 R4, c[0x0][0x380] ;  /* 0x0000e000ff047b82 */ /* 0x000ee20000000a00 */
[----:B-1----:R-:W-:-:S04]  /*0060*/  IMAD R3, R8, UR4, RZ ;  /* 0x0000000408037c24 */ /* 0x002fc8000f8e02ff */
[----:B0-----:R-:W-:-:S04]  /*0070*/  IMAD R3, R3, 0x2, R0 ;  /* 0x0000000203037824 */ /* 0x001fc800078e0200 */
[C---:B------:R-:W-:Y:S02]  /*0080*/  IMAD.IADD R7, R3.reuse, 0x1, R8 ;  /* 0x0000000103077824 */ /* 0x040fe400078e0208 */
[----:B---3--:R-:W-:-:S04]  /*0090*/  IMAD.WIDE R2, R3, 0x4, R4 ;  /* 0x0000000403027825 */ /* 0x008fc800078e0204 */
[----:B------:R-:W-:Y:S01]  /*00a0*/  IMAD.WIDE.U32 R4, R7, 0x4, R4 ;  /* 0x0000000407047825 */ /* 0x000fe200078e0004 */
[----:B--2---:R-:W2:Y:S05]  /*00b0*/  LDG.E R6, desc[UR6][R2.64] ;  /* 0x0000000602067981 */ /* 0x004eaa000c1e1900 */
[----:B------:R-:W2:Y:S01]  /*00c0*/  LDG.E R5, desc[UR6][R4.64] ;  /* 0x0000000604057981 */ /* 0x000ea2000c1e1900 */
[----:B------:R-:W0:Y:S01]  /*00d0*/  S2UR UR5, SR_CgaCtaId ;  /* 0x00000000000579c3 */ /* 0x000e220000008800 */
[----:B------:R-:W-:Y:S01]  /*00e0*/  UMOV UR4, 0x400 ;  /* 0x0000040000047882 */ /* 0x000fe20000000000 */
[----:B------:R-:W-:Y:S02]  /*00f0*/  ISETP.GE.U32.AND P1, PT, R8, 0x40, PT ;  /* 0x000000400800780c */ /* 0x000fe40003f26070 */
[----:B------:R-:W-:Y:S01]  /*0100*/  ISETP.GT.U32.AND P0, PT, R0, 0x1f, PT ;  /* 0x0000001f0000780c */ /* 0x000fe20003f04070 */
[----:B0-----:R-:W-:-:S06]  /*0110*/  ULEA UR4, UR5, UR4, 0x18 ;  /* 0x0000000405047291 */ /* 0x001fcc000f8ec0ff */
[----:B------:R-:W-:Y:S02]  /*0120*/  LEA R7, R0, UR4, 0x2 ;  /* 0x0000000400077c11 */ /* 0x000fe4000f8e10ff */
[----:B--2---:R-:W-:-:S05]  /*0130*/  IADD3 R6, PT, PT, R6, R5, RZ ;  /* 0x0000000506067210 */ /* 0x004fca0007ffe0ff */
[----:B------:R0:W-:Y:S01]  /*0140*/  STS [R7], R6 ;  /* 0x0000000607007388 */ /* 0x0001e20000000800 */
[----:B------:R-:W-:Y:S06]  /*0150*/  BAR.SYNC.DEFER_BLOCKING 0x0 ;  /* 0x0000000000007b1d */ /* 0x000fec0000010000 */
[----:B------:R-:W-:Y:S05]  /*0160*/  @!P1 BRA `(.L_x_0) ;  /* 0x0000000000309947 */ /* 0x000fea0003800000 */
[----:B------:R-:W-:-:S07]  /*0170*/  IMAD.MOV.U32 R4, RZ, RZ, R8 ;  /* 0x000000ffff047224 */ /* 0x000fce00078e0008 */
.L_x_1:
[----:B------:R-:W-:-:S04]  /*0180*/  SHF.R.U32.HI R8, RZ, 0x1, R4 ;  /* 0x00000001ff087819 */ /* 0x000fc80000011604 */
[----:B------:R-:W-:-:S13]  /*0190*/  ISETP.GE.U32.AND P1, PT, R0, R8, PT ;  /* 0x000000080000720c */ /* 0x000fda0003f26070 */
[----:B------:R-:W-:Y:S01]  /*01a0*/  @!P1 IMAD R5, R8, 0x4, R7 ;  /* 0x0000000408059824 */ /* 0x000fe200078e0207 */
[----:B0-----:R-:W-:Y:S05]  /*01b0*/  @!P1 LDS R6, [R7] ;  /* 0x0000000007069984 */ /* 0x001fea0000000800 */
[----:B------:R-:W0:Y:S02]  /*01c0*/  @!P1 LDS R5, [R5] ;  /* 0x0000000005059984 */ /* 0x000e240000000800 */
[----:B0-----:R-:W-:-:S05]  /*01d0*/  @!P1 IADD3 R6, PT, PT, R5, R6, RZ ;  /* 0x0000000605069210 */ /* 0x001fca0007ffe0ff */
[----:B------:R1:W-:Y:S01]  /*01e0*/  @!P1 STS [R7], R6 ;  /* 0x0000000607009388 */ /* 0x0003e20000000800 */
[----:B------:R-:W-:Y:S01]  /*01f0*/  BAR.SYNC.DEFER_BLOCKING 0x0 ;  /* 0x0000000000007b1d */ /* 0x000fe20000010000 */
[----:B------:R-:W-:Y:S01]  /*0200*/  ISETP.GT.U32.AND P1, PT, R4, 0x7f, PT ;  /* 0x0000007f0400780c */ /* 0x000fe20003f24070 */
[----:B------:R-:W-:-:S12]  /*0210*/  IMAD.MOV.U32 R4, RZ, RZ, R8 ;  /* 0x000000ffff047224 */ /* 0x000fd800078e0008 */
[----:B-1----:R-:W-:Y:S05]  /*0220*/  @P1 BRA `(.L_x_1) ;  /* 0xfffffffc00d41947 */ /* 0x002fea000383ffff */
.L_x_0:
[----:B------:R-:W-:Y:S05]  /*0230*/  @P0 EXIT ;  /* 0x000000000000094d */ /* 0x000fea0003800000 */
[----:B------:R-:W-:Y:S01]  /*0240*/  LDS R4, [R7+0x40] ;  /* 0x0000400007047984 */ /* 0x000fe20000000800 */
[----:B------:R-:W-:-:S03]  /*0250*/  ISETP.NE.AND P0, PT, R0, RZ, PT ;  /* 0x000000ff0000720c */ /* 0x000fc60003f05270 */
[----:B------:R-:W1:Y:S02]  /*0260*/  LDS R5, [R7] ;  /* 0x0000000007057984 */ /* 0x000e640000000800 */
[----:B-1----:R-:W-:-:S05]  /*0270*/  IADD3 R4, PT, PT, R4, R5, RZ ;  /* 0x0000000504047210 */ /* 0x002fca0007ffe0ff */
[----:B------:R-:W-:Y:S01]  /*0280*/  STS [R7], R4 ;  /* 0x0000000407007388 */ /* 0x000fe20000000800 */
[----:B------:R-:W-:Y:S06]  /*0290*/  BAR.SYNC.DEFER_BLOCKING 0x0 ;  /* 0x0000000000007b1d */ /* 0x000fec0000010000 */
[----:B------:R-:W-:Y:S04]  /*02a0*/  LDS R5, [R7+0x20] ;  /* 0x0000200007057984 */ /* 0x000fe80000000800 */
[----:B0-----:R-:W0:Y:S02]  /*02b0*/  LDS R6, [R7] ;  /* 0x0000000007067984 */ /* 0x001e240000000800 */
[----:B0-----:R-:W-:-:S05]  /*02c0*/  IMAD.IADD R6, R5, 0x1, R6 ;  /* 0x0000000105067824 */ /* 0x001fca00078e0206 */
[----:B------:R-:W-:Y:S01]  /*02d0*/  STS [R7], R6 ;  /* 0x0000000607007388 */ /* 0x000fe20000000800 */
[----:B------:R-:W-:Y:S06]  /*02e0*/  BAR.SYNC.DEFER_BLOCKING 0x0 ;  /* 0x0000000000007b1d */ /* 0x000fec0000010000 */
[----:B------:R-:W-:Y:S04]  /*02f0*/  LDS R5, [R7+0x10] ;  /* 0x0000100007057984 */ /* 0x000fe80000000800 */
[----:B------:R-:W0:Y:S02]  /*0300*/  LDS R8, [R7] ;  /* 0x0000000007087984 */ /* 0x000e240000000800 */
[----:B0-----:R-:W-:-:S05]  /*0310*/  IADD3 R8, PT, PT, R5, R8, RZ ;  /* 0x0000000805087210 */ /* 0x001fca0007ffe0ff */
[----:B------:R-:W-:Y:S01]  /*0320*/  STS [R7], R8 ;  /* 0x0000000807007388 */ /* 0x000fe20000000800 */
[----:B------:R-:W-:Y:S06]  /*0330*/  BAR.SYNC.DEFER_BLOCKING 0x0 ;  /* 0x0000000000007b1d */ /* 0x000fec0000010000 */
[----:B------:R-:W-:Y:S04]  /*0340*/  LDS R4, [R7+0x8] ;  /* 0x0000080007047984 */ /* 0x000fe80000000800 */
[----:B------:R-:W0:Y:S02]  /*0350*/  LDS R5, [R7] ;  /* 0x0000000007057984 */ /* 0x000e240000000800 */
[----:B0-----:R-:W-:-:S05]  /*0360*/  IMAD.IADD R4, R4, 0x1, R5 ;  /* 0x0000000104047824 */ /* 0x001fca00078e0205 */
[----:B------:R-:W-:Y:S01]  /*0370*/  STS [R7], R4 ;  /* 0x0000000407007388 */ /* 0x000fe20000000800 */
[----:B------:R-:W-:Y:S06]  /*0380*/  BAR.SYNC.DEFER_BLOCKING 0x0 ;  /* 0x0000000000007b1d */ /* 0x000fec0000010000 */
[----:B------:R-:W-:Y:S04]  /*0390*/  LDS R5, [R7+0x4] ;  /* 0x0000040007057984 */ /* 0x000fe80000000800 */
[----:B------:R-:W0:Y:S02]  /*03a0*/  LDS R6, [R7] ;  /* 0x0000000007067984 */ /* 0x000e240000000800 */
[----:B0-----:R-:W-:-:S05]  /*03b0*/  IADD3 R6, PT, PT, R5, R6, RZ ;  /* 0x0000000605067210 */ /* 0x001fca0007ffe0ff */
[----:B------:R0:W-:Y:S01]  /*03c0*/  STS [R7], R6 ;  /* 0x0000000607007388 */ /* 0x0001e20000000800 */
[----:B------:R-:W-:Y:S06]  /*03d0*/  BAR.SYNC.DEFER_BLOCKING 0x0 ;  /* 0x0000000000007b1d */ /* 0x000fec0000010000 */
[----:B------:R-:W-:Y:S05]  /*03e0*/  @P0 EXIT ;  /* 0x000000000000094d */ /* 0x000fea0003800000 */
[----:B------:R-:W1:Y:S01]  /*03f0*/  S2UR UR5, SR_CgaCtaId ;  /* 0x00000000000579c3 */ /* 0x000e620000008800 */
[----:B------:R-:W-:Y:S02]  /*0400*/  UMOV UR4, 0x400 ;  /* 0x0000040000047882 */ /* 0x000fe40000000000 */
[----:B-1----:R-:W-:-:S09]  /*0410*/  ULEA UR4, UR5, UR4, 0x18 ;  /* 0x0000000405047291 */ /* 0x002fd2000f8ec0ff */
[----:B------:R-:W1:Y:S04]  /*0420*/  LDS R5, [UR4] ;  /* 0x00000004ff057984 */ /* 0x000e680008000800 */
[----:B-1----:R-:W-:Y:S01]  /*0430*/  STG.E desc[UR6][R2.64], R5 ;  /* 0x0000000502007986 */ /* 0x002fe2000c101906 */
[----:B------:R-:W-:Y:S05]  /*0440*/  EXIT ;  /* 0x000000000000794d */ /* 0x000fea0003800000 */
.L_x_2:
[----:B------:R-:W-:-:S00]  /*0450*/  BRA `(.L_x_2) ;  /* 0xfffffffc00fc7947 */ /* 0x000fc0000383ffff */
[----:B------:R-:W-:-:S00]  /*0460*/  NOP ;  /* 0x0000000000007918 */ /* 0x000fc00000000000 */
        /* <DEDUP_REMOVED lines=9> */
.L_x_3:


//--------------------- .nv.shared._Z9reductionPi --------------------------
	.section	.nv.shared._Z9reductionPi,"aw",@nobits
	.sectionflags	@""
	.align	16
	.zero		1024


//--------------------- .nv.shared.reserved.0     --------------------------
	.section	.nv.shared.reserved.0,"aw",@nobits
	.weak		__nv_reservedSMEM_offset_0_alias
	.size		__nv_reservedSMEM_offset_0_alias, 0, 64
	.other		__nv_reservedSMEM_offset_0_alias,@"STO_CUDA_RESERVED_SHARED STV_DEFAULT"
__nv_reservedSMEM_offset_0_alias:
	.zero		0
	.zero		64


//--------------------- .nv.constant0._Z9reductionPi --------------------------
	.section	.nv.constant0._Z9reductionPi,"a",@progbits
	.sectionflags	@""
	.align	4
.nv.constant0._Z9reductionPi:
	.zero		904


//--------------------- SYMBOLS --------------------------

	.type		.nv.reservedSmem.offset0,@object
	.size		.nv.reservedSmem.offset0,0x4
	.type		.nv.reservedSmem.cap,@object
	.size		.nv.reservedSmem.cap,0x4
